	.headerflags	@"EF_CUDA_TEXMODE_UNIFIED EF_CUDA_64BIT_ADDRESS EF_CUDA_ACCELERATORS EF_CUDA_SM90 EF_CUDA_VIRTUAL_SM(EF_CUDA_SM90)"
	.elftype	@"ET_EXEC"


//--------------------- .nv.info                  --------------------------
	.section	.nv.info,"",@"SHT_CUDA_INFO"
	.align	4


	//----- nvinfo : EIATTR_REGCOUNT
	.align		4
        /*0000*/ 	.byte	0x04, 0x2f
        /*0002*/ 	.short	(.L_1 - .L_0)
	.align		4
.L_0:
        /*0004*/ 	.word	index@(triton_poi_fused_convolution_relu_threshold_backward_49)
        /*0008*/ 	.word	0x0000000c


	//----- nvinfo : EIATTR_MIN_STACK_SIZE
	.align		4
.L_1:
        /*000c*/ 	.byte	0x04, 0x12
        /*000e*/ 	.short	(.L_3 - .L_2)
	.align		4
.L_2:
        /*0010*/ 	.word	index@(triton_poi_fused_convolution_relu_threshold_backward_49)
        /*0014*/ 	.word	0x00000000


	//----- nvinfo : EIATTR_FRAME_SIZE
	.align		4
.L_3:
        /*0018*/ 	.byte	0x04, 0x11
        /*001a*/ 	.short	(.L_5 - .L_4)
	.align		4
.L_4:
        /*001c*/ 	.word	index@(triton_poi_fused_convolution_relu_threshold_backward_49)
        /*0020*/ 	.word	0x00000000


	//----- nvinfo : EIATTR_MIN_STACK_SIZE
	.align		4
.L_5:
        /*0024*/ 	.byte	0x04, 0x12
        /*0026*/ 	.short	(.L_7 - .L_6)
	.align		4
.L_6:
        /*0028*/ 	.word	index@(triton_poi_fused_convolution_relu_threshold_backward_49)
        /*002c*/ 	.word	0x00000000
.L_7:


//--------------------- .nv.info.triton_poi_fused_convolution_relu_threshold_backward_49 --------------------------
	.section	.nv.info.triton_poi_fused_convolution_relu_threshold_backward_49,"",@"SHT_CUDA_INFO"
	.sectionflags	@""
	.align	4


	//----- nvinfo : EIATTR_CUDA_API_VERSION
	.align		4
        /*0000*/ 	.byte	0x04, 0x37
        /*0002*/ 	.short	(.L_9 - .L_8)
.L_8:
        /*0004*/ 	.word	0x0000007c


	//----- nvinfo : EIATTR_KPARAM_INFO
	.align		4
.L_9:
        /*0008*/ 	.byte	0x04, 0x17
        /*000a*/ 	.short	(.L_11 - .L_10)
.L_10:
        /*000c*/ 	.word	0x00000000
        /*0010*/ 	.short	0x0003
        /*0012*/ 	.short	0x0018
        /*0014*/ 	.byte	0x00, 0xf0, 0x11, 0x00


	//----- nvinfo : EIATTR_KPARAM_INFO
	.align		4
.L_11:
        /*0018*/ 	.byte	0x04, 0x17
        /*001a*/ 	.short	(.L_13 - .L_12)
.L_12:
        /*001c*/ 	.word	0x00000000
        /*0020*/ 	.short	0x0002
        /*0022*/ 	.short	0x0010
        /*0024*/ 	.byte	0x00, 0xf4, 0x21, 0x00


	//----- nvinfo : EIATTR_KPARAM_INFO
	.align		4
.L_13:
        /*0028*/ 	.byte	0x04, 0x17
        /*002a*/ 	.short	(.L_15 - .L_14)
.L_14:
        /*002c*/ 	.word	0x00000000
        /*0030*/ 	.short	0x0001
        /*0032*/ 	.short	0x0008
        /*0034*/ 	.byte	0x00, 0xf4, 0x21, 0x00


	//----- nvinfo : EIATTR_KPARAM_INFO
	.align		4
.L_15:
        /*0038*/ 	.byte	0x04, 0x17
        /*003a*/ 	.short	(.L_17 - .L_16)
.L_16:
        /*003c*/ 	.word	0x00000000
        /*0040*/ 	.short	0x0000
        /*0042*/ 	.short	0x0000
        /*0044*/ 	.byte	0x00, 0xf4, 0x21, 0x00


	//----- nvinfo : EIATTR_SPARSE_MMA_MASK
	.align		4
.L_17:
        /*0048*/ 	.byte	0x03, 0x50
        /*004a*/ 	.short	0x0000


	//----- nvinfo : EIATTR_MAXREG_COUNT
	.align		4
        /*004c*/ 	.byte	0x03, 0x1b
        /*004e*/ 	.short	0x00ff


	//----- nvinfo : EIATTR_EXIT_INSTR_OFFSETS
	.align		4
        /*0050*/ 	.byte	0x04, 0x1c
        /*0052*/ 	.short	(.L_19 - .L_18)


	//   ....[0]....
.L_18:
        /*0054*/ 	.word	0x00000240


	//----- nvinfo : EIATTR_REQNTID
	.align		4
.L_19:
        /*0058*/ 	.byte	0x04, 0x10
        /*005a*/ 	.short	(.L_21 - .L_20)
.L_20:
        /*005c*/ 	.word	0x00000080
        /*0060*/ 	.word	0x00000001
        /*0064*/ 	.word	0x00000001


	//----- nvinfo : EIATTR_CBANK_PARAM_SIZE
	.align		4
.L_21:
        /*0068*/ 	.byte	0x03, 0x19
        /*006a*/ 	.short	0x001c


	//----- nvinfo : EIATTR_PARAM_CBANK
	.align		4
        /*006c*/ 	.byte	0x04, 0x0a
        /*006e*/ 	.short	(.L_23 - .L_22)
	.align		4
.L_22:
        /*0070*/ 	.word	index@(.nv.constant0.triton_poi_fused_convolution_relu_threshold_backward_49)
        /*0074*/ 	.short	0x0210
        /*0076*/ 	.short	0x001c


	//----- nvinfo : EIATTR_SW_WAR
	.align		4
.L_23:
        /*0078*/ 	.byte	0x04, 0x36
        /*007a*/ 	.short	(.L_25 - .L_24)
.L_24:
        /*007c*/ 	.word	0x00000008
.L_25:


//--------------------- .nv.callgraph             --------------------------
	.section	.nv.callgraph,"",@"SHT_CUDA_CALLGRAPH"
	.align	4
	.sectionentsize	8
	.align		4
        /*0000*/ 	.word	0x00000000
	.align		4
        /*0004*/ 	.word	0xffffffff
	.align		4
        /*0008*/ 	.word	0x00000000
	.align		4
        /*000c*/ 	.word	0xfffffffe
	.align		4
        /*0010*/ 	.word	0x00000000
	.align		4
        /*0014*/ 	.word	0xfffffffd
	.align		4
        /*0018*/ 	.word	0x00000000
	.align		4
        /*001c*/ 	.word	0xfffffffc


//--------------------- .text.triton_poi_fused_convolution_relu_threshold_backward_49 --------------------------
	.section	.text.triton_poi_fused_convolution_relu_threshold_backward_49,"ax",@progbits
	.align	128
        .global         triton_poi_fused_convolution_relu_threshold_backward_49
        .type           triton_poi_fused_convolution_relu_threshold_backward_49,@function
        .size           triton_poi_fused_convolution_relu_threshold_backward_49,(.L_x_1 - triton_poi_fused_convolution_relu_threshold_backward_49)
        .other          triton_poi_fused_convolution_relu_threshold_backward_49,@"STO_CUDA_ENTRY STV_DEFAULT"
triton_poi_fused_convolution_relu_threshold_backward_49:
.text.triton_poi_fused_convolution_relu_threshold_backward_49:
[----:B------:R-:W-:Y:S01]  /*0000*/  LDC R1, c[0x0][0x28] ;  /* 0x00000a00ff017b82 */ /* 0x000fe20000000800 */
[----:B------:R-:W1:Y:S07]  /*0010*/  S2R R0, SR_TID.X ;  /* 0x0000000000007919 */ /* 0x000e6e0000002100 */
[----:B------:R-:W2:Y:S01]  /*0020*/  LDC.64 R2, c[0x0][0x210] ;  /* 0x00008400ff027b82 */ /* 0x000ea20000000a00 */
[----:B------:R-:W-:Y:S01]  /*0030*/  ULDC.64 UR4, c[0x0][0x208] ;  /* 0x0000820000047ab9 */ /* 0x000fe20000000a00 */
[----:B------:R-:W-:Y:S01]  /*0040*/  ULDC.64 UR6, c[0x0][0x220] ;  /* 0x0000880000067ab9 */ /* 0x000fe20000000a00 */
[----:B------:R-:W3:Y:S05]  /*0050*/  S2R R7, SR_CTAID.X ;  /* 0x0000000000077919 */ /* 0x000eea0000002500 */
[----:B------:R-:W4:Y:S01]  /*0060*/  LDC.64 R4, c[0x0][0x218] ;  /* 0x00008600ff047b82 */ /* 0x000f220000000a00 */
[----:B-1----:R-:W-:Y:S01]  /*0070*/  IMAD.SHL.U32 R0, R0, 0x2, RZ ;  /* 0x0000000200007824 */ /* 0x002fe200078e00ff */
[----:B---3--:R-:W-:-:S04]  /*0080*/  SHF.R.S32.HI R6, RZ, 0x17, R7 ;  /* 0x00000017ff067819 */ /* 0x008fc80000011407 */
[----:B------:R-:W-:Y:S02]  /*0090*/  LOP3.LUT R0, R0, 0xfe, RZ, 0xc0, !PT ;  /* 0x000000fe00007812 */ /* 0x000fe400078ec0ff */
[----:B------:R-:W-:-:S03]  /*00a0*/  SGXT R6, R6, 0x1 ;  /* 0x000000010606781a */ /* 0x000fc60000000200 */
[----:B------:R-:W-:-:S04]  /*00b0*/  IMAD R7, R7, 0x100, R0 ;  /* 0x0000010007077824 */ /* 0x000fc800078e0200 */
[----:B--2---:R-:W-:Y:S01]  /*00c0*/  IMAD.WIDE R2, R7, 0x4, R2 ;  /* 0x0000000407027825 */ /* 0x004fe200078e0202 */
[----:B------:R-:W-:-:S04]  /*00d0*/  LEA.HI R6, R6, R7, RZ, 0x2 ;  /* 0x0000000706067211 */ /* 0x000fc800078f10ff */
[--C-:B------:R-:W-:Y:S01]  /*00e0*/  SHF.R.S32.HI R0, RZ, 0x2, R6.reuse ;  /* 0x00000002ff007819 */ /* 0x100fe20000011406 */
[----:B------:R-:W2:Y:S01]  /*00f0*/  LDG.E.64 R2, desc[UR4][R2.64] ;  /* 0x0000000402027981 */ /* 0x000ea2000c1e1b00 */
[----:B------:R-:W-:-:S04]  /*0100*/  SHF.R.S32.HI R9, RZ, 0x1f, R6 ;  /* 0x0000001fff097819 */ /* 0x000fc80000011406 */
[----:B------:R-:W-:-:S04]  /*0110*/  LEA.HI R9, R9, R0, RZ, 0x8 ;  /* 0x0000000009097211 */ /* 0x000fc800078f40ff */
[----:B------:R-:W-:-:S05]  /*0120*/  LOP3.LUT R9, R9, 0xffffff00, RZ, 0xc0, !PT ;  /* 0xffffff0009097812 */ /* 0x000fca00078ec0ff */
[----:B------:R-:W-:-:S04]  /*0130*/  IMAD.IADD R9, R0, 0x1, -R9 ;  /* 0x0000000100097824 */ /* 0x000fc800078e0a09 */
[----:B----4-:R-:W-:-:S06]  /*0140*/  IMAD.WIDE R4, R9, 0x4, R4 ;  /* 0x0000000409047825 */ /* 0x010fcc00078e0204 */
[----:B------:R-:W2:Y:S02]  /*0150*/  LDG.E.EL R4, desc[UR4][R4.64] ;  /* 0x0000000404047981 */ /* 0x000ea4000c2e1900 */
[C-C-:B--2---:R-:W-:Y:S01]  /*0160*/  FADD R0, R2.reuse, R4.reuse ;  /* 0x0000000402007221 */ /* 0x144fe20000000000 */
[C---:B------:R-:W-:Y:S01]  /*0170*/  FADD R6, R3.reuse, R4 ;  /* 0x0000000403067221 */ /* 0x040fe20000000000 */
[-C--:B------:R-:W-:Y:S02]  /*0180*/  FSETP.GEU.AND P1, PT, R2, -R4.reuse, PT ;  /* 0x800000040200720b */ /* 0x080fe40003f2e000 */
[----:B------:R-:W-:Y:S02]  /*0190*/  FSETP.GEU.AND P0, PT, R3, -R4, PT ;  /* 0x800000040300720b */ /* 0x000fe40003f0e000 */
[----:B------:R-:W-:Y:S02]  /*01a0*/  FSEL R0, R0, RZ, P1 ;  /* 0x000000ff00007208 */ /* 0x000fe40000800000 */
[----:B------:R-:W-:-:S02]  /*01b0*/  FSEL R6, R6, RZ, P0 ;  /* 0x000000ff06067208 */ /* 0x000fc40000000000 */
[----:B------:R-:W-:Y:S02]  /*01c0*/  FSETP.GTU.AND P1, PT, R0, RZ, PT ;  /* 0x000000ff0000720b */ /* 0x000fe40003f2c000 */
[----:B------:R-:W-:Y:S02]  /*01d0*/  FSETP.GTU.AND P0, PT, R6, RZ, PT ;  /* 0x000000ff0600720b */ /* 0x000fe40003f0c000 */
[----:B------:R-:W-:Y:S02]  /*01e0*/  SEL R0, RZ, 0x1, P1 ;  /* 0x00000001ff007807 */ /* 0x000fe40000800000 */
[----:B------:R-:W-:Y:S02]  /*01f0*/  SEL R5, RZ, 0x100, P0 ;  /* 0x00000100ff057807 */ /* 0x000fe40000000000 */
[----:B------:R-:W-:-:S03]  /*0200*/  IADD3 R2, P2, R7, UR6, RZ ;  /* 0x0000000607027c10 */ /* 0x000fc6000ff5e0ff */
[----:B------:R-:W-:Y:S01]  /*0210*/  IMAD.IADD R5, R0, 0x1, R5 ;  /* 0x0000000100057824 */ /* 0x000fe200078e0205 */
[----:B------:R-:W-:-:S05]  /*0220*/  LEA.HI.X.SX32 R3, R7, UR7, 0x1, P2 ;  /* 0x0000000707037c11 */ /* 0x000fca00090f0eff */
[----:B------:R-:W-:Y:S01]  /*0230*/  STG.E.U16 desc[UR4][R2.64], R5 ;  /* 0x0000000502007986 */ /* 0x000fe2000c101504 */
[----:B------:R-:W-:Y:S05]  /*0240*/  EXIT ;  /* 0x000000000000794d */ /* 0x000fea0003800000 */
.L_x_0:
[----:B------:R-:W-:-:S00]  /*0250*/  BRA `(.L_x_0) ;  /* 0xfffffffc00fc7947 */ /* 0x000fc0000383ffff */
[----:B------:R-:W-:-:S00]  /*0260*/  NOP ;  /* 0x0000000000007918 */ /* 0x000fc00000000000 */
        /* <DEDUP_REMOVED lines=9> */
.L_x_1:


//--------------------- .nv.constant0.triton_poi_fused_convolution_relu_threshold_backward_49 --------------------------
	.section	.nv.constant0.triton_poi_fused_convolution_relu_threshold_backward_49,"a",@progbits
	.sectionflags	@""
	.align	4
.nv.constant0.triton_poi_fused_convolution_relu_threshold_backward_49:
	.zero		556
